	.headerflags	@"EF_CUDA_TEXMODE_UNIFIED EF_CUDA_64BIT_ADDRESS EF_CUDA_ACCELERATORS EF_CUDA_SM90 EF_CUDA_VIRTUAL_SM(EF_CUDA_SM90)"
	.elftype	@"ET_EXEC"


//--------------------- .nv.info                  --------------------------
	.section	.nv.info,"",@"SHT_CUDA_INFO"
	.align	4


	//----- nvinfo : EIATTR_REGCOUNT
	.align		4
        /*0000*/ 	.byte	0x04, 0x2f
        /*0002*/ 	.short	(.L_3 - .L_2)
	.align		4
.L_2:
        /*0004*/ 	.word	index@(triton_poi_fused__native_batch_norm_legit_no_training_silu_27)
        /*0008*/ 	.word	0x00000010


	//----- nvinfo : EIATTR_MIN_STACK_SIZE
	.align		4
.L_3:
        /*000c*/ 	.byte	0x04, 0x12
        /*000e*/ 	.short	(.L_5 - .L_4)
	.align		4
.L_4:
        /*0010*/ 	.word	index@(triton_poi_fused__native_batch_norm_legit_no_training_silu_27)
        /*0014*/ 	.word	0x00000000


	//----- nvinfo : EIATTR_FRAME_SIZE
	.align		4
.L_5:
        /*0018*/ 	.byte	0x04, 0x11
        /*001a*/ 	.short	(.L_7 - .L_6)
	.align		4
.L_6:
        /*001c*/ 	.word	index@(triton_poi_fused__native_batch_norm_legit_no_training_silu_27)
        /*0020*/ 	.word	0x00000000


	//----- nvinfo : EIATTR_MIN_STACK_SIZE
	.align		4
.L_7:
        /*0024*/ 	.byte	0x04, 0x12
        /*0026*/ 	.short	(.L_9 - .L_8)
	.align		4
.L_8:
        /*0028*/ 	.word	index@(triton_poi_fused__native_batch_norm_legit_no_training_silu_27)
        /*002c*/ 	.word	0x00000000
.L_9:


//--------------------- .nv.info.triton_poi_fused__native_batch_norm_legit_no_training_silu_27 --------------------------
	.section	.nv.info.triton_poi_fused__native_batch_norm_legit_no_training_silu_27,"",@"SHT_CUDA_INFO"
	.sectionflags	@""
	.align	4


	//----- nvinfo : EIATTR_CUDA_API_VERSION
	.align		4
        /*0000*/ 	.byte	0x04, 0x37
        /*0002*/ 	.short	(.L_11 - .L_10)
.L_10:
        /*0004*/ 	.word	0x0000007c


	//----- nvinfo : EIATTR_KPARAM_INFO
	.align		4
.L_11:
        /*0008*/ 	.byte	0x04, 0x17
        /*000a*/ 	.short	(.L_13 - .L_12)
.L_12:
        /*000c*/ 	.word	0x00000000
        /*0010*/ 	.short	0x0006
        /*0012*/ 	.short	0x0030
        /*0014*/ 	.byte	0x00, 0xf0, 0x11, 0x00


	//----- nvinfo : EIATTR_KPARAM_INFO
	.align		4
.L_13:
        /*0018*/ 	.byte	0x04, 0x17
        /*001a*/ 	.short	(.L_15 - .L_14)
.L_14:
        /*001c*/ 	.word	0x00000000
        /*0020*/ 	.short	0x0005
        /*0022*/ 	.short	0x0028
        /*0024*/ 	.byte	0x00, 0xf4, 0x21, 0x00


	//----- nvinfo : EIATTR_KPARAM_INFO
	.align		4
.L_15:
        /*0028*/ 	.byte	0x04, 0x17
        /*002a*/ 	.short	(.L_17 - .L_16)
.L_16:
        /*002c*/ 	.word	0x00000000
        /*0030*/ 	.short	0x0004
        /*0032*/ 	.short	0x0020
        /*0034*/ 	.byte	0x00, 0xf4, 0x21, 0x00


	//----- nvinfo : EIATTR_KPARAM_INFO
	.align		4
.L_17:
        /*0038*/ 	.byte	0x04, 0x17
        /*003a*/ 	.short	(.L_19 - .L_18)
.L_18:
        /*003c*/ 	.word	0x00000000
        /*0040*/ 	.short	0x0003
        /*0042*/ 	.short	0x0018
        /*0044*/ 	.byte	0x00, 0xf4, 0x21, 0x00


	//----- nvinfo : EIATTR_KPARAM_INFO
	.align		4
.L_19:
        /*0048*/ 	.byte	0x04, 0x17
        /*004a*/ 	.short	(.L_21 - .L_20)
.L_20:
        /*004c*/ 	.word	0x00000000
        /*0050*/ 	.short	0x0002
        /*0052*/ 	.short	0x0010
        /*0054*/ 	.byte	0x00, 0xf4, 0x21, 0x00


	//----- nvinfo : EIATTR_KPARAM_INFO
	.align		4
.L_21:
        /*0058*/ 	.byte	0x04, 0x17
        /*005a*/ 	.short	(.L_23 - .L_22)
.L_22:
        /*005c*/ 	.word	0x00000000
        /*0060*/ 	.short	0x0001
        /*0062*/ 	.short	0x0008
        /*0064*/ 	.byte	0x00, 0xf4, 0x21, 0x00


	//----- nvinfo : EIATTR_KPARAM_INFO
	.align		4
.L_23:
        /*0068*/ 	.byte	0x04, 0x17
        /*006a*/ 	.short	(.L_25 - .L_24)
.L_24:
        /*006c*/ 	.word	0x00000000
        /*0070*/ 	.short	0x0000
        /*0072*/ 	.short	0x0000
        /*0074*/ 	.byte	0x00, 0xf4, 0x21, 0x00


	//----- nvinfo : EIATTR_SPARSE_MMA_MASK
	.align		4
.L_25:
        /*0078*/ 	.byte	0x03, 0x50
        /*007a*/ 	.short	0x0000


	//----- nvinfo : EIATTR_MAXREG_COUNT
	.align		4
        /*007c*/ 	.byte	0x03, 0x1b
        /*007e*/ 	.short	0x00ff


	//----- nvinfo : EIATTR_EXIT_INSTR_OFFSETS
	.align		4
        /*0080*/ 	.byte	0x04, 0x1c
        /*0082*/ 	.short	(.L_27 - .L_26)


	//   ....[0]....
.L_26:
        /*0084*/ 	.word	0x00000380


	//----- nvinfo : EIATTR_REQNTID
	.align		4
.L_27:
        /*0088*/ 	.byte	0x04, 0x10
        /*008a*/ 	.short	(.L_29 - .L_28)
.L_28:
        /*008c*/ 	.word	0x00000080
        /*0090*/ 	.word	0x00000001
        /*0094*/ 	.word	0x00000001


	//----- nvinfo : EIATTR_CBANK_PARAM_SIZE
	.align		4
.L_29:
        /*0098*/ 	.byte	0x03, 0x19
        /*009a*/ 	.short	0x0034


	//----- nvinfo : EIATTR_PARAM_CBANK
	.align		4
        /*009c*/ 	.byte	0x04, 0x0a
        /*009e*/ 	.short	(.L_31 - .L_30)
	.align		4
.L_30:
        /*00a0*/ 	.word	index@(.nv.constant0.triton_poi_fused__native_batch_norm_legit_no_training_silu_27)
        /*00a4*/ 	.short	0x0210
        /*00a6*/ 	.short	0x0034


	//----- nvinfo : EIATTR_SW_WAR
	.align		4
.L_31:
        /*00a8*/ 	.byte	0x04, 0x36
        /*00aa*/ 	.short	(.L_33 - .L_32)
.L_32:
        /*00ac*/ 	.word	0x00000008
.L_33:


//--------------------- .nv.callgraph             --------------------------
	.section	.nv.callgraph,"",@"SHT_CUDA_CALLGRAPH"
	.align	4
	.sectionentsize	8
	.align		4
        /*0000*/ 	.word	0x00000000
	.align		4
        /*0004*/ 	.word	0xffffffff
	.align		4
        /*0008*/ 	.word	0x00000000
	.align		4
        /*000c*/ 	.word	0xfffffffe
	.align		4
        /*0010*/ 	.word	0x00000000
	.align		4
        /*0014*/ 	.word	0xfffffffd
	.align		4
        /*0018*/ 	.word	0x00000000
	.align		4
        /*001c*/ 	.word	0xfffffffc


//--------------------- .nv.constant4             --------------------------
	.section	.nv.constant4,"a",@progbits
	.align	8
	.align		8
.nv.constant4:
        /*0000*/ 	.dword	_$_str
	.align		8
        /*0008*/ 	.dword	_$_str_$_2


//--------------------- .text.triton_poi_fused__native_batch_norm_legit_no_training_silu_27 --------------------------
	.section	.text.triton_poi_fused__native_batch_norm_legit_no_training_silu_27,"ax",@progbits
	.align	128
        .global         triton_poi_fused__native_batch_norm_legit_no_training_silu_27
        .type           triton_poi_fused__native_batch_norm_legit_no_training_silu_27,@function
        .size           triton_poi_fused__native_batch_norm_legit_no_training_silu_27,(.L_x_1 - triton_poi_fused__native_batch_norm_legit_no_training_silu_27)
        .other          triton_poi_fused__native_batch_norm_legit_no_training_silu_27,@"STO_CUDA_ENTRY STV_DEFAULT"
triton_poi_fused__native_batch_norm_legit_no_training_silu_27:
.text.triton_poi_fused__native_batch_norm_legit_no_training_silu_27:
[----:B------:R-:W-:Y:S01]  /*0000*/  LDC R1, c[0x0][0x28] ;  /* 0x00000a00ff017b82 */ /* 0x000fe20000000800 */
[----:B------:R-:W1:Y:S07]  /*0010*/  S2R R0, SR_TID.X ;  /* 0x0000000000007919 */ /* 0x000e6e0000002100 */
[----:B------:R-:W2:Y:S01]  /*0020*/  LDC.64 R6, c[0x0][0x228] ;  /* 0x00008a00ff067b82 */ /* 0x000ea20000000a00 */
[----:B------:R-:W-:Y:S01]  /*0030*/  ULDC.64 UR4, c[0x0][0x208] ;  /* 0x0000820000047ab9 */ /* 0x000fe20000000a00 */
[----:B------:R-:W3:Y:S06]  /*0040*/  S2R R3, SR_CTAID.X ;  /* 0x0000000000037919 */ /* 0x000eec0000002500 */
[----:B------:R-:W4:Y:S08]  /*0050*/  LDC.64 R4, c[0x0][0x220] ;  /* 0x00008800ff047b82 */ /* 0x000f300000000a00 */
[----:B------:R-:W5:Y:S08]  /*0060*/  LDC.64 R8, c[0x0][0x230] ;  /* 0x00008c00ff087b82 */ /* 0x000f700000000a00 */
[----:B------:R-:W5:Y:S01]  /*0070*/  LDC.64 R10, c[0x0][0x238] ;  /* 0x00008e00ff0a7b82 */ /* 0x000f620000000a00 */
[----:B-1----:R-:W-:-:S02]  /*0080*/  LOP3.LUT R0, R0, 0x7f, RZ, 0xc0, !PT ;  /* 0x0000007f00007812 */ /* 0x002fc400078ec0ff */
[----:B---3--:R-:W-:Y:S02]  /*0090*/  SHF.R.S32.HI R2, RZ, 0x18, R3 ;  /* 0x00000018ff027819 */ /* 0x008fe40000011403 */
[----:B------:R-:W-:Y:S02]  /*00a0*/  LEA R0, R3, R0, 0x7 ;  /* 0x0000000003007211 */ /* 0x000fe400078e38ff */
[----:B------:R-:W-:-:S04]  /*00b0*/  SGXT R3, R2, 0x1 ;  /* 0x000000010203781a */ /* 0x000fc80000000200 */
[----:B------:R-:W-:-:S04]  /*00c0*/  LEA.HI R3, R3, R0, RZ, 0x8 ;  /* 0x0000000003037211 */ /* 0x000fc800078f40ff */
[----:B------:R-:W-:-:S04]  /*00d0*/  LOP3.LUT R3, R3, 0xffffff00, RZ, 0xc0, !PT ;  /* 0xffffff0003037812 */ /* 0x000fc800078ec0ff */
[----:B------:R-:W-:Y:S02]  /*00e0*/  IADD3 R13, R0, -R3, RZ ;  /* 0x80000003000d7210 */ /* 0x000fe40007ffe0ff */
[----:B------:R-:W1:Y:S03]  /*00f0*/  LDC.64 R2, c[0x0][0x218] ;  /* 0x00008600ff027b82 */ /* 0x000e660000000a00 */
[----:B--2---:R-:W-:-:S06]  /*0100*/  IMAD.WIDE R6, R13, 0x4, R6 ;  /* 0x000000040d067825 */ /* 0x004fcc00078e0206 */
[----:B------:R-:W2:Y:S01]  /*0110*/  LDG.E.EL R6, desc[UR4][R6.64] ;  /* 0x0000000406067981 */ /* 0x000ea2000c2e1900 */
[----:B----4-:R-:W-:-:S04]  /*0120*/  IMAD.WIDE R4, R13, 0x4, R4 ;  /* 0x000000040d047825 */ /* 0x010fc800078e0204 */
[C---:B-----5:R-:W-:Y:S02]  /*0130*/  IMAD.WIDE R8, R13.reuse, 0x4, R8 ;  /* 0x000000040d087825 */ /* 0x060fe400078e0208 */
[----:B------:R3:W4:Y:S02]  /*0140*/  LDG.E.EL R5, desc[UR4][R4.64] ;  /* 0x0000000404057981 */ /* 0x000724000c2e1900 */
[----:B0-----:R-:W-:Y:S02]  /*0150*/  IMAD.WIDE R10, R13, 0x4, R10 ;  /* 0x000000040d0a7825 */ /* 0x001fe400078e020a */
[----:B------:R-:W5:Y:S02]  /*0160*/  LDG.E.EL R8, desc[UR4][R8.64] ;  /* 0x0000000408087981 */ /* 0x000f64000c2e1900 */
[----:B-1----:R-:W-:Y:S02]  /*0170*/  IMAD.WIDE R2, R0, 0x4, R2 ;  /* 0x0000000400027825 */ /* 0x002fe400078e0202 */
[----:B------:R-:W5:Y:S04]  /*0180*/  LDG.E.EL R11, desc[UR4][R10.64] ;  /* 0x000000040a0b7981 */ /* 0x000f68000c2e1900 */
[----:B------:R-:W4:Y:S01]  /*0190*/  LDG.E R2, desc[UR4][R2.64] ;  /* 0x0000000402027981 */ /* 0x000f22000c1e1900 */
[----:B------:R-:W-:Y:S01]  /*01a0*/  HFMA2.MMA R12, -RZ, RZ, 1.625, 0 ;  /* 0x3e800000ff0c7435 */ /* 0x000fe200000001ff */
[----:B--2---:R-:W-:-:S04]  /*01b0*/  FADD R6, R6, 0.0010000000474974513054 ;  /* 0x3a83126f06067421 */ /* 0x004fc80000000000 */
[----:B------:R-:W0:Y:S02]  /*01c0*/  MUFU.SQRT R7, R6 ;  /* 0x0000000600077308 */ /* 0x000e240000002000 */
[C---:B0-----:R-:W-:Y:S02]  /*01d0*/  FSETP.GT.AND P0, PT, R7.reuse, 8.50705917302346158658e+37, PT ;  /* 0x7e8000000700780b */ /* 0x041fe40003f04000 */
[----:B------:R-:W-:-:S11]  /*01e0*/  FSETP.GEU.AND P1, PT, R7, 1.175494350822287508e-38, PT ;  /* 0x008000000700780b */ /* 0x000fd60003f2e000 */
[----:B------:R-:W-:-:S04]  /*01f0*/  @P0 FMUL R7, R7, 0.25 ;  /* 0x3e80000007070820 */ /* 0x000fc80000400000 */
[----:B------:R-:W-:-:S06]  /*0200*/  @!P1 FMUL R7, R7, 16777216 ;  /* 0x4b80000007079820 */ /* 0x000fcc0000400000 */
[----:B------:R-:W0:Y:S01]  /*0210*/  MUFU.RCP R7, R7 ;  /* 0x0000000700077308 */ /* 0x000e220000001000 */
[----:B---3--:R-:W-:Y:S01]  /*0220*/  FSEL R4, R12, 1, P0 ;  /* 0x3f8000000c047808 */ /* 0x008fe20000000000 */
[----:B----4-:R-:W-:-:S04]  /*0230*/  FADD R2, R2, -R5 ;  /* 0x8000000502027221 */ /* 0x010fc80000000000 */
[----:B------:R-:W-:-:S04]  /*0240*/  @!P1 FMUL R4, R4, 16777216 ;  /* 0x4b80000004049820 */ /* 0x000fc80000400000 */
[----:B0-----:R-:W-:-:S04]  /*0250*/  FMUL R3, R7, R4 ;  /* 0x0000000407037220 */ /* 0x001fc80000400000 */
[----:B------:R-:W-:-:S04]  /*0260*/  FMUL R2, R2, R3 ;  /* 0x0000000302027220 */ /* 0x000fc80000400000 */
[----:B-----5:R-:W-:-:S04]  /*0270*/  FFMA R8, R8, R2, R11 ;  /* 0x0000000208087223 */ /* 0x020fc8000000000b */
[----:B------:R-:W-:-:S04]  /*0280*/  FADD R2, RZ, -R8 ;  /* 0x80000008ff027221 */ /* 0x000fc80000000000 */
[----:B------:R-:W-:-:S05]  /*0290*/  FMUL R4, R2, 1.4426950216293334961 ;  /* 0x3fb8aa3b02047820 */ /* 0x000fca0000400000 */
[----:B------:R-:W-:-:S13]  /*02a0*/  FSETP.GEU.AND P0, PT, R4, -126, PT ;  /* 0xc2fc00000400780b */ /* 0x000fda0003f0e000 */
[----:B------:R-:W-:-:S04]  /*02b0*/  @!P0 FMUL R4, R4, 0.5 ;  /* 0x3f00000004048820 */ /* 0x000fc80000400000 */
[----:B------:R-:W0:Y:S02]  /*02c0*/  MUFU.EX2 R2, R4 ;  /* 0x0000000400027308 */ /* 0x000e240000000800 */
[----:B0-----:R-:W-:-:S04]  /*02d0*/  @!P0 FMUL R2, R2, R2 ;  /* 0x0000000202028220 */ /* 0x001fc80000400000 */
[----:B------:R-:W-:Y:S02]  /*02e0*/  FADD R5, R2, 1 ;  /* 0x3f80000002057421 */ /* 0x000fe40000000000 */
[----:B------:R-:W0:Y:S03]  /*02f0*/  LDC.64 R2, c[0x0][0x210] ;  /* 0x00008400ff027b82 */ /* 0x000e260000000a00 */
[----:B------:R-:W-:-:S13]  /*0300*/  FSETP.GT.AND P0, PT, R5, 8.50705917302346158658e+37, PT ;  /* 0x7e8000000500780b */ /* 0x000fda0003f04000 */
[----:B------:R-:W-:-:S06]  /*0310*/  @P0 FMUL R5, R5, 0.25 ;  /* 0x3e80000005050820 */ /* 0x000fcc0000400000 */
[----:B------:R-:W1:Y:S01]  /*0320*/  MUFU.RCP R5, R5 ;  /* 0x0000000500057308 */ /* 0x000e620000001000 */
[----:B------:R-:W-:Y:S01]  /*0330*/  FSEL R6, R12, 1, P0 ;  /* 0x3f8000000c067808 */ /* 0x000fe20000000000 */
[----:B0-----:R-:W-:-:S04]  /*0340*/  IMAD.WIDE R2, R0, 0x4, R2 ;  /* 0x0000000400027825 */ /* 0x001fc800078e0202 */
[----:B-1----:R-:W-:-:S04]  /*0350*/  FMUL R7, R5, R6 ;  /* 0x0000000605077220 */ /* 0x002fc80000400000 */
[----:B------:R-:W-:-:S05]  /*0360*/  FMUL R7, R8, R7 ;  /* 0x0000000708077220 */ /* 0x000fca0000400000 */
[----:B------:R-:W-:Y:S01]  /*0370*/  STG.E desc[UR4][R2.64], R7 ;  /* 0x0000000702007986 */ /* 0x000fe2000c101904 */
[----:B------:R-:W-:Y:S05]  /*0380*/  EXIT ;  /* 0x000000000000794d */ /* 0x000fea0003800000 */
.L_x_0:
[----:B------:R-:W-:-:S00]  /*0390*/  BRA `(.L_x_0) ;  /* 0xfffffffc00fc7947 */ /* 0x000fc0000383ffff */
[----:B------:R-:W-:-:S00]  /*03a0*/  NOP ;  /* 0x0000000000007918 */ /* 0x000fc00000000000 */
        /* <DEDUP_REMOVED lines=13> */
.L_x_1:


//--------------------- .nv.global.init           --------------------------
	.section	.nv.global.init,"aw",@progbits
.nv.global.init:
	.type		_$_str,@object
	.size		_$_str,(_$_str_$_2 - _$_str)
_$_str:
        /*0000*/ 	.byte	0x5f, 0x5f, 0x43, 0x55, 0x44, 0x41, 0x5f, 0x46, 0x54, 0x5a, 0x00
	.type		_$_str_$_2,@object
	.size		_$_str_$_2,(.L_1 - _$_str_$_2)
_$_str_$_2:
        /*000b*/ 	.byte	0x5f, 0x5f, 0x43, 0x55, 0x44, 0x41, 0x5f, 0x50, 0x52, 0x45, 0x43, 0x5f, 0x53, 0x51, 0x52, 0x54
        /*001b*/ 	.byte	0x00
.L_1:


//--------------------- .nv.constant0.triton_poi_fused__native_batch_norm_legit_no_training_silu_27 --------------------------
	.section	.nv.constant0.triton_poi_fused__native_batch_norm_legit_no_training_silu_27,"a",@progbits
	.sectionflags	@""
	.align	4
.nv.constant0.triton_poi_fused__native_batch_norm_legit_no_training_silu_27:
	.zero		580
